//
// Generated by NVIDIA NVVM Compiler
//
// Compiler Build ID: CL-36424714
// Cuda compilation tools, release 13.0, V13.0.88
// Based on NVVM 20.0.0
//

.version 9.0
.target sm_100
.address_size 64

	// .globl	_Z9Stencil2DPKfPfjjS0_

.visible .entry _Z9Stencil2DPKfPfjjS0_(
	.param .u64 .ptr .align 1 _Z9Stencil2DPKfPfjjS0__param_0,
	.param .u64 .ptr .align 1 _Z9Stencil2DPKfPfjjS0__param_1,
	.param .u32 _Z9Stencil2DPKfPfjjS0__param_2,
	.param .u32 _Z9Stencil2DPKfPfjjS0__param_3,
	.param .u64 .ptr .align 1 _Z9Stencil2DPKfPfjjS0__param_4
)
{
	.reg .pred 	%p<11>;
	.reg .b32 	%r<50>;
	.reg .b32 	%f<28>;
	.reg .b64 	%rd<27>;

	ld.param.u64 	%rd1, [_Z9Stencil2DPKfPfjjS0__param_0];
	ld.param.u64 	%rd2, [_Z9Stencil2DPKfPfjjS0__param_1];
	ld.param.u32 	%r1, [_Z9Stencil2DPKfPfjjS0__param_2];
	ld.param.u32 	%r2, [_Z9Stencil2DPKfPfjjS0__param_3];
	ld.param.u64 	%rd3, [_Z9Stencil2DPKfPfjjS0__param_4];
	cvta.to.global.u64 	%rd4, %rd1;
	cvta.to.global.u64 	%rd5, %rd3;
	mov.u32 	%r3, %ctaid.y;
	mov.u32 	%r4, %ntid.y;
	mov.u32 	%r5, %tid.y;
	mad.lo.s32 	%r6, %r3, %r4, %r5;
	mov.u32 	%r7, %ctaid.x;
	mov.u32 	%r8, %ntid.x;
	mov.u32 	%r9, %tid.x;
	mad.lo.s32 	%r10, %r7, %r8, %r9;
	setp.eq.s32 	%p1, %r6, 0;
	selp.b32 	%r11, %r1, %r6, %p1;
	add.s32 	%r12, %r11, -1;
	setp.lt.u32 	%p2, %r12, %r1;
	selp.b32 	%r13, 0, %r1, %p2;
	sub.s32 	%r14, %r12, %r13;
	mul.lo.s32 	%r15, %r14, %r2;
	setp.lt.s32 	%p3, %r10, 1;
	selp.b32 	%r16, %r2, %r10, %p3;
	add.s32 	%r17, %r16, -1;
	setp.lt.u32 	%p4, %r17, %r2;
	selp.b32 	%r18, 0, %r2, %p4;
	ld.global.f32 	%f1, [%rd5];
	add.s32 	%r19, %r17, %r15;
	sub.s32 	%r20, %r19, %r18;
	mul.wide.u32 	%rd6, %r20, 4;
	add.s64 	%rd7, %rd4, %rd6;
	ld.global.f32 	%f2, [%rd7];
	fma.rn.f32 	%f3, %f1, %f2, 0f00000000;
	setp.lt.s32 	%p5, %r10, 0;
	selp.b32 	%r21, %r2, %r10, %p5;
	setp.lt.u32 	%p6, %r21, %r2;
	selp.b32 	%r22, 0, %r2, %p6;
	ld.global.f32 	%f4, [%rd5+4];
	add.s32 	%r23, %r21, %r15;
	sub.s32 	%r24, %r23, %r22;
	mul.wide.u32 	%rd8, %r24, 4;
	add.s64 	%rd9, %rd4, %rd8;
	ld.global.f32 	%f5, [%rd9];
	fma.rn.f32 	%f6, %f4, %f5, %f3;
	setp.lt.s32 	%p7, %r10, -1;
	selp.b32 	%r25, %r2, %r10, %p7;
	add.s32 	%r26, %r25, 1;
	setp.lt.u32 	%p8, %r26, %r2;
	selp.b32 	%r27, 0, %r2, %p8;
	ld.global.f32 	%f7, [%rd5+8];
	add.s32 	%r28, %r26, %r15;
	sub.s32 	%r29, %r28, %r27;
	mul.wide.u32 	%rd10, %r29, 4;
	add.s64 	%rd11, %rd4, %rd10;
	ld.global.f32 	%f8, [%rd11];
	fma.rn.f32 	%f9, %f7, %f8, %f6;
	setp.lt.u32 	%p9, %r6, %r1;
	selp.b32 	%r30, 0, %r1, %p9;
	sub.s32 	%r31, %r6, %r30;
	mul.lo.s32 	%r32, %r31, %r2;
	ld.global.f32 	%f10, [%rd5+12];
	add.s32 	%r33, %r17, %r32;
	sub.s32 	%r34, %r33, %r18;
	mul.wide.u32 	%rd12, %r34, 4;
	add.s64 	%rd13, %rd4, %rd12;
	ld.global.f32 	%f11, [%rd13];
	fma.rn.f32 	%f12, %f10, %f11, %f9;
	ld.global.f32 	%f13, [%rd5+16];
	add.s32 	%r35, %r21, %r32;
	sub.s32 	%r36, %r35, %r22;
	mul.wide.u32 	%rd14, %r36, 4;
	add.s64 	%rd15, %rd4, %rd14;
	ld.global.f32 	%f14, [%rd15];
	fma.rn.f32 	%f15, %f13, %f14, %f12;
	ld.global.f32 	%f16, [%rd5+20];
	add.s32 	%r37, %r26, %r32;
	sub.s32 	%r38, %r37, %r27;
	mul.wide.u32 	%rd16, %r38, 4;
	add.s64 	%rd17, %rd4, %rd16;
	ld.global.f32 	%f17, [%rd17];
	fma.rn.f32 	%f18, %f16, %f17, %f15;
	add.s32 	%r39, %r6, 1;
	setp.lt.u32 	%p10, %r39, %r1;
	selp.b32 	%r40, 0, %r1, %p10;
	sub.s32 	%r41, %r39, %r40;
	mul.lo.s32 	%r42, %r41, %r2;
	ld.global.f32 	%f19, [%rd5+24];
	add.s32 	%r43, %r17, %r42;
	sub.s32 	%r44, %r43, %r18;
	mul.wide.u32 	%rd18, %r44, 4;
	add.s64 	%rd19, %rd4, %rd18;
	ld.global.f32 	%f20, [%rd19];
	fma.rn.f32 	%f21, %f19, %f20, %f18;
	ld.global.f32 	%f22, [%rd5+28];
	add.s32 	%r45, %r21, %r42;
	sub.s32 	%r46, %r45, %r22;
	mul.wide.u32 	%rd20, %r46, 4;
	add.s64 	%rd21, %rd4, %rd20;
	ld.global.f32 	%f23, [%rd21];
	fma.rn.f32 	%f24, %f22, %f23, %f21;
	ld.global.f32 	%f25, [%rd5+32];
	add.s32 	%r47, %r26, %r42;
	sub.s32 	%r48, %r47, %r27;
	mul.wide.u32 	%rd22, %r48, 4;
	add.s64 	%rd23, %rd4, %rd22;
	ld.global.f32 	%f26, [%rd23];
	fma.rn.f32 	%f27, %f25, %f26, %f24;
	cvta.to.global.u64 	%rd24, %rd2;
	mad.lo.s32 	%r49, %r2, %r6, %r10;
	mul.wide.u32 	%rd25, %r49, 4;
	add.s64 	%rd26, %rd24, %rd25;
	st.global.f32 	[%rd26], %f27;
	ret;

}


// ===== COMPILED SASS (sm_100) =====

	.target	sm_100

	.elftype	@"ET_EXEC"


//--------------------- .note.nv.tkinfo           --------------------------
	.section	.note.nv.tkinfo,"",@"SHT_NOTE"
	.sectionflags	@"SHF_NOTE_NV_TKINFO"
	.tkinfo
        /*0018*/ 	.word	0x00000002
        /*0030*/ 	.string	""
        /*0030*/ 	.string	"ptxas"
        /*0030*/ 	.string	"Cuda compilation tools, release 13.0, V13.0.88"
        /*0030*/ 	.string	"Build cuda_13.0.r13.0/compiler.36424714_0"
        /*0030*/ 	.string	"-arch sm_100 -m 64 "



//--------------------- .note.nv.cuinfo           --------------------------
	.section	.note.nv.cuinfo,"",@"SHT_NOTE"
	.sectionflags	@"SHF_NOTE_NV_CUINFO"
        /*0018*/ 	.short	0x0002
        /*001a*/ 	.short	0x0064
        /*001c*/ 	.short	0x0082
	.zero		2


//--------------------- .nv.info                  --------------------------
	.section	.nv.info,"",@"SHT_CUDA_INFO"
	.align	4


	//----- nvinfo : EIATTR_REGCOUNT
	.align		4
        /*0000*/ 	.byte	0x04, 0x2f
        /*0002*/ 	.short	(.L_1 - .L_0)
	.align		4
.L_0:
        /*0004*/ 	.word	index@(_Z9Stencil2DPKfPfjjS0_)
        /*0008*/ 	.word	0x00000020


	//----- nvinfo : EIATTR_FRAME_SIZE
	.align		4
.L_1:
        /*000c*/ 	.byte	0x04, 0x11
        /*000e*/ 	.short	(.L_3 - .L_2)
	.align		4
.L_2:
        /*0010*/ 	.word	index@(_Z9Stencil2DPKfPfjjS0_)
        /*0014*/ 	.word	0x00000000


	//----- nvinfo : EIATTR_MIN_STACK_SIZE
	.align		4
.L_3:
        /*0018*/ 	.byte	0x04, 0x12
        /*001a*/ 	.short	(.L_5 - .L_4)
	.align		4
.L_4:
        /*001c*/ 	.word	index@(_Z9Stencil2DPKfPfjjS0_)
        /*0020*/ 	.word	0x00000000
.L_5:


//--------------------- .nv.compat                --------------------------
	.section	.nv.compat,"",@"SHT_CUDA_COMPAT_INFO"
	.align	4
        /*0000*/ 	.byte	0x02, 0x09, 0x00, 0x00, 0x02, 0x02, 0x01, 0x00, 0x02, 0x05, 0x05, 0x00, 0x03, 0x07, 0x01, 0x01
        /*0010*/ 	.byte	0x02, 0x03, 0x00, 0x00, 0x02, 0x06, 0x01, 0x00, 0x04, 0x0b, 0x08, 0x00, 0x09, 0x00, 0x00, 0x00
        /*0020*/ 	.byte	0x00, 0x00, 0x00, 0x00


//--------------------- .nv.info._Z9Stencil2DPKfPfjjS0_ --------------------------
	.section	.nv.info._Z9Stencil2DPKfPfjjS0_,"",@"SHT_CUDA_INFO"
	.sectionflags	@""
	.align	4


	//----- nvinfo : EIATTR_CUDA_API_VERSION
	.align		4
        /*0000*/ 	.byte	0x04, 0x37
        /*0002*/ 	.short	(.L_7 - .L_6)
.L_6:
        /*0004*/ 	.word	0x00000082


	//----- nvinfo : EIATTR_KPARAM_INFO
	.align		4
.L_7:
        /*0008*/ 	.byte	0x04, 0x17
        /*000a*/ 	.short	(.L_9 - .L_8)
.L_8:
        /*000c*/ 	.word	0x00000000
        /*0010*/ 	.short	0x0004
        /*0012*/ 	.short	0x0018
        /*0014*/ 	.byte	0x00, 0xf5, 0x21, 0x00


	//----- nvinfo : EIATTR_KPARAM_INFO
	.align		4
.L_9:
        /*0018*/ 	.byte	0x04, 0x17
        /*001a*/ 	.short	(.L_11 - .L_10)
.L_10:
        /*001c*/ 	.word	0x00000000
        /*0020*/ 	.short	0x0003
        /*0022*/ 	.short	0x0014
        /*0024*/ 	.byte	0x00, 0xf0, 0x11, 0x00


	//----- nvinfo : EIATTR_KPARAM_INFO
	.align		4
.L_11:
        /*0028*/ 	.byte	0x04, 0x17
        /*002a*/ 	.short	(.L_13 - .L_12)
.L_12:
        /*002c*/ 	.word	0x00000000
        /*0030*/ 	.short	0x0002
        /*0032*/ 	.short	0x0010
        /*0034*/ 	.byte	0x00, 0xf0, 0x11, 0x00


	//----- nvinfo : EIATTR_KPARAM_INFO
	.align		4
.L_13:
        /*0038*/ 	.byte	0x04, 0x17
        /*003a*/ 	.short	(.L_15 - .L_14)
.L_14:
        /*003c*/ 	.word	0x00000000
        /*0040*/ 	.short	0x0001
        /*0042*/ 	.short	0x0008
        /*0044*/ 	.byte	0x00, 0xf5, 0x21, 0x00


	//----- nvinfo : EIATTR_KPARAM_INFO
	.align		4
.L_15:
        /*0048*/ 	.byte	0x04, 0x17
        /*004a*/ 	.short	(.L_17 - .L_16)
.L_16:
        /*004c*/ 	.word	0x00000000
        /*0050*/ 	.short	0x0000
        /*0052*/ 	.short	0x0000
        /*0054*/ 	.byte	0x00, 0xf5, 0x21, 0x00


	//----- nvinfo : EIATTR_SPARSE_MMA_MASK
	.align		4
.L_17:
        /*0058*/ 	.byte	0x03, 0x50
        /*005a*/ 	.short	0x0000


	//----- nvinfo : EIATTR_MAXREG_COUNT
	.align		4
        /*005c*/ 	.byte	0x03, 0x1b
        /*005e*/ 	.short	0x00ff


	//----- nvinfo : EIATTR_MERCURY_ISA_VERSION
	.align		4
        /*0060*/ 	.byte	0x03, 0x5f
        /*0062*/ 	.short	0x0101


	//----- nvinfo : EIATTR_VRC_CTA_INIT_COUNT
	.align		4
        /*0064*/ 	.byte	0x02, 0x4a
	.zero		1
	.zero		1


	//----- nvinfo : EIATTR_EXIT_INSTR_OFFSETS
	.align		4
        /*0068*/ 	.byte	0x04, 0x1c
        /*006a*/ 	.short	(.L_19 - .L_18)


	//   ....[0]....
.L_18:
        /*006c*/ 	.word	0x00000620


	//----- nvinfo : EIATTR_CBANK_PARAM_SIZE
	.align		4
.L_19:
        /*0070*/ 	.byte	0x03, 0x19
        /*0072*/ 	.short	0x0020


	//----- nvinfo : EIATTR_PARAM_CBANK
	.align		4
        /*0074*/ 	.byte	0x04, 0x0a
        /*0076*/ 	.short	(.L_21 - .L_20)
	.align		4
.L_20:
        /*0078*/ 	.word	index@(.nv.constant0._Z9Stencil2DPKfPfjjS0_)
        /*007c*/ 	.short	0x0380
        /*007e*/ 	.short	0x0020


	//----- nvinfo : EIATTR_SW_WAR
	.align		4
.L_21:
        /*0080*/ 	.byte	0x04, 0x36
        /*0082*/ 	.short	(.L_23 - .L_22)
.L_22:
        /*0084*/ 	.word	0x00000008
.L_23:


//--------------------- .nv.callgraph             --------------------------
	.section	.nv.callgraph,"",@"SHT_CUDA_CALLGRAPH"
	.align	4
	.sectionentsize	8
	.align		4
        /*0000*/ 	.word	0x00000000
	.align		4
        /*0004*/ 	.word	0xffffffff
	.align		4
        /*0008*/ 	.word	0x00000000
	.align		4
        /*000c*/ 	.word	0xfffffffe
	.align		4
        /*0010*/ 	.word	0x00000000
	.align		4
        /*0014*/ 	.word	0xfffffffd
	.align		4
        /*0018*/ 	.word	0x00000000
	.align		4
        /*001c*/ 	.word	0xfffffffc


//--------------------- .text._Z9Stencil2DPKfPfjjS0_ --------------------------
	.section	.text._Z9Stencil2DPKfPfjjS0_,"ax",@progbits
	.align	128
        .global         _Z9Stencil2DPKfPfjjS0_
        .type           _Z9Stencil2DPKfPfjjS0_,@function
        .size           _Z9Stencil2DPKfPfjjS0_,(.L_x_1 - _Z9Stencil2DPKfPfjjS0_)
        .other          _Z9Stencil2DPKfPfjjS0_,@"STO_CUDA_ENTRY STV_DEFAULT"
_Z9Stencil2DPKfPfjjS0_:
.text._Z9Stencil2DPKfPfjjS0_:
[----:B------:R-:W-:Y:S01]  /*0000*/  LDC R1, c[0x0][0x37c] ;  /* 0x0000df00ff017b82 */ /* 0x000fe20000000800 */
[----:B------:R-:W0:Y:S07]  /*0010*/  S2R R0, SR_TID.Y ;  /* 0x0000000000007919 */ /* 0x000e2e0000002200 */
[----:B------:R-:W0:Y:S01]  /*0020*/  S2UR UR4, SR_CTAID.Y ;  /* 0x00000000000479c3 */ /* 0x000e220000002600 */
[----:B------:R-:W1:Y:S07]  /*0030*/  S2R R9, SR_TID.X ;  /* 0x0000000000097919 */ /* 0x000e6e0000002100 */
[----:B------:R-:W0:Y:S08]  /*0040*/  LDC R17, c[0x0][0x364] ;  /* 0x0000d900ff117b82 */ /* 0x000e300000000800 */
[----:B------:R-:W2:Y:S08]  /*0050*/  LDC.64 R4, c[0x0][0x390] ;  /* 0x0000e400ff047b82 */ /* 0x000eb00000000a00 */
[----:B------:R-:W1:Y:S08]  /*0060*/  S2UR UR5, SR_CTAID.X ;  /* 0x00000000000579c3 */ /* 0x000e700000002500 */
[----:B------:R-:W1:Y:S01]  /*0070*/  LDC R16, c[0x0][0x360] ;  /* 0x0000d800ff107b82 */ /* 0x000e620000000800 */
[----:B0-----:R-:W-:-:S05]  /*0080*/  IMAD R17, R17, UR4, R0 ;  /* 0x0000000411117c24 */ /* 0x001fca000f8e0200 */
[C---:B------:R-:W-:Y:S02]  /*0090*/  ISETP.NE.AND P0, PT, R17.reuse, RZ, PT ;  /* 0x000000ff1100720c */ /* 0x040fe40003f05270 */
[C---:B------:R-:W-:Y:S02]  /*00a0*/  IADD3 R7, PT, PT, R17.reuse, 0x1, RZ ;  /* 0x0000000111077810 */ /* 0x040fe40007ffe0ff */
[-C--:B--2---:R-:W-:Y:S02]  /*00b0*/  SEL R0, R17, R4.reuse, P0 ;  /* 0x0000000411007207 */ /* 0x084fe40000000000 */
[----:B------:R-:W-:Y:S02]  /*00c0*/  ISETP.GE.U32.AND P1, PT, R7, R4, PT ;  /* 0x000000040700720c */ /* 0x000fe40003f26070 */
[----:B------:R-:W-:Y:S02]  /*00d0*/  IADD3 R3, PT, PT, R0, -0x1, RZ ;  /* 0xffffffff00037810 */ /* 0x000fe40007ffe0ff */
[----:B------:R-:W-:-:S02]  /*00e0*/  SEL R20, R4, RZ, P1 ;  /* 0x000000ff04147207 */ /* 0x000fc40000800000 */
[----:B------:R-:W-:Y:S02]  /*00f0*/  ISETP.GE.U32.AND P0, PT, R3, R4, PT ;  /* 0x000000040300720c */ /* 0x000fe40003f06070 */
[----:B------:R-:W-:Y:S02]  /*0100*/  IADD3 R20, PT, PT, R7, -R20, RZ ;  /* 0x8000001407147210 */ /* 0x000fe40007ffe0ff */
[----:B------:R-:W-:Y:S01]  /*0110*/  SEL R0, R4, RZ, P0 ;  /* 0x000000ff04007207 */ /* 0x000fe20000000000 */
[----:B------:R-:W0:Y:S01]  /*0120*/  LDC.64 R6, c[0x0][0x380] ;  /* 0x0000e000ff067b82 */ /* 0x000e220000000a00 */
[----:B-1----:R-:W-:Y:S01]  /*0130*/  IMAD R16, R16, UR5, R9 ;  /* 0x0000000510107c24 */ /* 0x002fe2000f8e0209 */
[----:B------:R-:W-:Y:S01]  /*0140*/  ISETP.GE.U32.AND P0, PT, R17, R4, PT ;  /* 0x000000041100720c */ /* 0x000fe20003f06070 */
[----:B------:R-:W1:Y:S01]  /*0150*/  LDCU.64 UR4, c[0x0][0x358] ;  /* 0x00006b00ff0477ac */ /* 0x000e620008000a00 */
[----:B------:R-:W-:Y:S02]  /*0160*/  IADD3 R0, PT, PT, R3, -R0, RZ ;  /* 0x8000000003007210 */ /* 0x000fe40007ffe0ff */
[----:B------:R-:W-:-:S02]  /*0170*/  SEL R4, R4, RZ, P0 ;  /* 0x000000ff04047207 */ /* 0x000fc40000000000 */
[C---:B------:R-:W-:Y:S01]  /*0180*/  ISETP.GE.AND P0, PT, R16.reuse, 0x1, PT ;  /* 0x000000011000780c */ /* 0x040fe20003f06270 */
[----:B------:R-:W1:Y:S01]  /*0190*/  LDC.64 R2, c[0x0][0x398] ;  /* 0x0000e600ff027b82 */ /* 0x000e620000000a00 */
[----:B------:R-:W-:Y:S02]  /*01a0*/  IADD3 R22, PT, PT, R17, -R4, RZ ;  /* 0x8000000411167210 */ /* 0x000fe40007ffe0ff */
[C---:B------:R-:W-:Y:S02]  /*01b0*/  SEL R4, R16.reuse, R5, P0 ;  /* 0x0000000510047207 */ /* 0x040fe40000000000 */
[C---:B------:R-:W-:Y:S02]  /*01c0*/  ISETP.GE.AND P2, PT, R16.reuse, -0x1, PT ;  /* 0xffffffff1000780c */ /* 0x040fe40003f46270 */
[----:B------:R-:W-:Y:S02]  /*01d0*/  ISETP.GE.AND P1, PT, R16, RZ, PT ;  /* 0x000000ff1000720c */ /* 0x000fe40003f26270 */
[----:B------:R-:W-:-:S02]  /*01e0*/  IADD3 R4, PT, PT, R4, -0x1, RZ ;  /* 0xffffffff04047810 */ /* 0x000fc40007ffe0ff */
[CC--:B------:R-:W-:Y:S02]  /*01f0*/  SEL R9, R16.reuse, R5.reuse, P2 ;  /* 0x0000000510097207 */ /* 0x0c0fe40001000000 */
[-C--:B------:R-:W-:Y:S01]  /*0200*/  SEL R8, R16, R5.reuse, P1 ;  /* 0x0000000510087207 */ /* 0x080fe20000800000 */
[-CC-:B------:R-:W-:Y:S01]  /*0210*/  IMAD R11, R0, R5.reuse, R4.reuse ;  /* 0x00000005000b7224 */ /* 0x180fe200078e0204 */
[-C--:B------:R-:W-:Y:S01]  /*0220*/  ISETP.GE.U32.AND P0, PT, R4, R5.reuse, PT ;  /* 0x000000050400720c */ /* 0x080fe20003f06070 */
[-C--:B------:R-:W-:Y:S01]  /*0230*/  IMAD R15, R22, R5.reuse, R4 ;  /* 0x00000005160f7224 */ /* 0x080fe200078e0204 */
[----:B------:R-:W-:Y:S01]  /*0240*/  IADD3 R12, PT, PT, R9, 0x1, RZ ;  /* 0x00000001090c7810 */ /* 0x000fe20007ffe0ff */
[-CC-:B------:R-:W-:Y:S01]  /*0250*/  IMAD R13, R0, R5.reuse, R8.reuse ;  /* 0x00000005000d7224 */ /* 0x180fe200078e0208 */
[-C--:B------:R-:W-:Y:S01]  /*0260*/  ISETP.GE.U32.AND P1, PT, R8, R5.reuse, PT ;  /* 0x000000050800720c */ /* 0x080fe20003f26070 */
[-C--:B------:R-:W-:Y:S01]  /*0270*/  IMAD R9, R22, R5.reuse, R8 ;  /* 0x0000000516097224 */ /* 0x080fe200078e0208 */
[C---:B------:R-:W-:Y:S01]  /*0280*/  SEL R28, R5.reuse, RZ, P0 ;  /* 0x000000ff051c7207 */ /* 0x040fe20000000000 */
[-C--:B------:R-:W-:Y:S01]  /*0290*/  IMAD R0, R0, R5.reuse, R12 ;  /* 0x0000000500007224 */ /* 0x080fe200078e020c */
[-C--:B------:R-:W-:Y:S01]  /*02a0*/  ISETP.GE.U32.AND P2, PT, R12, R5.reuse, PT ;  /* 0x000000050c00720c */ /* 0x080fe20003f46070 */
[CC--:B------:R-:W-:Y:S01]  /*02b0*/  IMAD R26, R20.reuse, R5.reuse, R4 ;  /* 0x00000005141a7224 */ /* 0x0c0fe200078e0204 */
[----:B------:R-:W-:Y:S01]  /*02c0*/  SEL R24, R5, RZ, P1 ;  /* 0x000000ff05187207 */ /* 0x000fe20000800000 */
[----:B------:R-:W-:Y:S01]  /*02d0*/  IMAD.IADD R11, R11, 0x1, -R28 ;  /* 0x000000010b0b7824 */ /* 0x000fe200078e0a1c */
[----:B------:R-:W-:Y:S01]  /*02e0*/  SEL R25, R5, RZ, P2 ;  /* 0x000000ff05197207 */ /* 0x000fe20001000000 */
[----:B------:R-:W-:Y:S01]  /*02f0*/  IMAD R29, R20, R5, R8 ;  /* 0x00000005141d7224 */ /* 0x000fe200078e0208 */
[----:B------:R-:W-:Y:S01]  /*0300*/  IADD3 R13, PT, PT, -R24, R13, RZ ;  /* 0x0000000d180d7210 */ /* 0x000fe20007ffe1ff */
[----:B0-----:R-:W-:Y:S01]  /*0310*/  IMAD.WIDE.U32 R10, R11, 0x4, R6 ;  /* 0x000000040b0a7825 */ /* 0x001fe200078e0006 */
[----:B------:R-:W-:-:S02]  /*0320*/  IADD3 R21, PT, PT, -R25, R0, RZ ;  /* 0x0000000019157210 */ /* 0x000fc40007ffe1ff */
[----:B-1----:R-:W2:Y:S01]  /*0330*/  LDG.E R0, desc[UR4][R2.64] ;  /* 0x0000000402007981 */ /* 0x002ea2000c1e1900 */
[-CC-:B------:R-:W-:Y:S02]  /*0340*/  IMAD R22, R22, R5.reuse, R12.reuse ;  /* 0x0000000516167224 */ /* 0x180fe400078e020c */
[----:B------:R-:W-:Y:S01]  /*0350*/  IMAD R20, R20, R5, R12 ;  /* 0x0000000514147224 */ /* 0x000fe200078e020c */
[----:B------:R-:W2:Y:S01]  /*0360*/  LDG.E R19, desc[UR4][R10.64] ;  /* 0x000000040a137981 */ /* 0x000ea2000c1e1900 */
[----:B------:R-:W-:Y:S01]  /*0370*/  IMAD.WIDE.U32 R12, R13, 0x4, R6 ;  /* 0x000000040d0c7825 */ /* 0x000fe200078e0006 */
[----:B------:R-:W-:-:S03]  /*0380*/  IADD3 R23, PT, PT, -R28, R15, RZ ;  /* 0x0000000f1c177210 */ /* 0x000fc60007ffe1ff */
[----:B------:R-:W-:Y:S01]  /*0390*/  IMAD.WIDE.U32 R14, R21, 0x4, R6 ;  /* 0x00000004150e7825 */ /* 0x000fe200078e0006 */
[----:B------:R0:W3:Y:S04]  /*03a0*/  LDG.E R4, desc[UR4][R12.64] ;  /* 0x000000040c047981 */ /* 0x0000e8000c1e1900 */
[----:B------:R-:W3:Y:S01]  /*03b0*/  LDG.E R21, desc[UR4][R2.64+0x4] ;  /* 0x0000040402157981 */ /* 0x000ee2000c1e1900 */
[----:B------:R-:W-:Y:S02]  /*03c0*/  IMAD.IADD R27, R9, 0x1, -R24 ;  /* 0x00000001091b7824 */ /* 0x000fe400078e0a18 */
[----:B------:R-:W-:Y:S01]  /*03d0*/  IMAD.WIDE.U32 R8, R23, 0x4, R6 ;  /* 0x0000000417087825 */ /* 0x000fe200078e0006 */
[----:B------:R1:W4:Y:S01]  /*03e0*/  LDG.E R18, desc[UR4][R14.64] ;  /* 0x000000040e127981 */ /* 0x000322000c1e1900 */
[----:B0-----:R-:W-:-:S03]  /*03f0*/  IADD3 R13, PT, PT, -R25, R22, RZ ;  /* 0x00000016190d7210 */ /* 0x001fc60007ffe1ff */
[----:B------:R-:W4:Y:S01]  /*0400*/  LDG.E R23, desc[UR4][R2.64+0x8] ;  /* 0x0000080402177981 */ /* 0x000f22000c1e1900 */
[--C-:B------:R-:W-:Y:S01]  /*0410*/  IMAD.WIDE.U32 R10, R27, 0x4, R6.reuse ;  /* 0x000000041b0a7825 */ /* 0x100fe200078e0006 */
[----:B------:R-:W-:Y:S02]  /*0420*/  IADD3 R28, PT, PT, -R28, R26, RZ ;  /* 0x0000001a1c1c7210 */ /* 0x000fe40007ffe1ff */
[----:B------:R0:W5:Y:S01]  /*0430*/  LDG.E R27, desc[UR4][R8.64] ;  /* 0x00000004081b7981 */ /* 0x000162000c1e1900 */
[----:B------:R-:W-:-:S03]  /*0440*/  IMAD.WIDE.U32 R12, R13, 0x4, R6 ;  /* 0x000000040d0c7825 */ /* 0x000fc600078e0006 */
[----:B------:R-:W5:Y:S01]  /*0450*/  LDG.E R22, desc[UR4][R2.64+0xc] ;  /* 0x00000c0402167981 */ /* 0x000f62000c1e1900 */
[----:B------:R-:W-:Y:S01]  /*0460*/  IADD3 R29, PT, PT, -R24, R29, RZ ;  /* 0x0000001d181d7210 */ /* 0x000fe20007ffe1ff */
[--C-:B-1----:R-:W-:Y:S02]  /*0470*/  IMAD.WIDE.U32 R14, R28, 0x4, R6.reuse ;  /* 0x000000041c0e7825 */ /* 0x102fe400078e0006 */
[----:B------:R-:W5:Y:S04]  /*0480*/  LDG.E R11, desc[UR4][R10.64] ;  /* 0x000000040a0b7981 */ /* 0x000f68000c1e1900 */
[----:B------:R-:W5:Y:S01]  /*0490*/  LDG.E R26, desc[UR4][R2.64+0x10] ;  /* 0x00001004021a7981 */ /* 0x000f62000c1e1900 */
[----:B------:R-:W-:Y:S01]  /*04a0*/  IADD3 R20, PT, PT, -R25, R20, RZ ;  /* 0x0000001419147210 */ /* 0x000fe20007ffe1ff */
[----:B0-----:R-:W-:-:S02]  /*04b0*/  IMAD.WIDE.U32 R8, R29, 0x4, R6 ;  /* 0x000000041d087825 */ /* 0x001fc400078e0006 */
[----:B------:R-:W5:Y:S04]  /*04c0*/  LDG.E R13, desc[UR4][R12.64] ;  /* 0x000000040c0d7981 */ /* 0x000f68000c1e1900 */
[----:B------:R-:W5:Y:S01]  /*04d0*/  LDG.E R24, desc[UR4][R2.64+0x14] ;  /* 0x0000140402187981 */ /* 0x000f62000c1e1900 */
[----:B------:R-:W-:-:S03]  /*04e0*/  IMAD.WIDE.U32 R6, R20, 0x4, R6 ;  /* 0x0000000414067825 */ /* 0x000fc600078e0006 */
[----:B------:R-:W5:Y:S04]  /*04f0*/  LDG.E R14, desc[UR4][R14.64] ;  /* 0x000000040e0e7981 */ /* 0x000f68000c1e1900 */
[----:B------:R-:W5:Y:S04]  /*0500*/  LDG.E R25, desc[UR4][R2.64+0x18] ;  /* 0x0000180402197981 */ /* 0x000f68000c1e1900 */
[----:B------:R-:W5:Y:S04]  /*0510*/  LDG.E R9, desc[UR4][R8.64] ;  /* 0x0000000408097981 */ /* 0x000f68000c1e1900 */
[----:B------:R-:W5:Y:S04]  /*0520*/  LDG.E R10, desc[UR4][R2.64+0x1c] ;  /* 0x00001c04020a7981 */ /* 0x000f68000c1e1900 */
[----:B------:R-:W5:Y:S04]  /*0530*/  LDG.E R6, desc[UR4][R6.64] ;  /* 0x0000000406067981 */ /* 0x000f68000c1e1900 */
[----:B------:R-:W5:Y:S01]  /*0540*/  LDG.E R29, desc[UR4][R2.64+0x20] ;  /* 0x00002004021d7981 */ /* 0x000f62000c1e1900 */
[----:B------:R-:W-:-:S02]  /*0550*/  IMAD R5, R17, R5, R16 ;  /* 0x0000000511057224 */ /* 0x000fc400078e0210 */
[----:B--2---:R-:W-:-:S04]  /*0560*/  FFMA R0, R0, R19, RZ ;  /* 0x0000001300007223 */ /* 0x004fc800000000ff */
[----:B---3--:R-:W-:Y:S02]  /*0570*/  FFMA R0, R21, R4, R0 ;  /* 0x0000000415007223 */ /* 0x008fe40000000000 */
[----:B------:R-:W0:Y:S02]  /*0580*/  LDC.64 R20, c[0x0][0x388] ;  /* 0x0000e200ff147b82 */ /* 0x000e240000000a00 */
[----:B----4-:R-:W-:-:S04]  /*0590*/  FFMA R23, R23, R18, R0 ;  /* 0x0000001217177223 */ /* 0x010fc80000000000 */
[----:B-----5:R-:W-:-:S04]  /*05a0*/  FFMA R23, R22, R27, R23 ;  /* 0x0000001b16177223 */ /* 0x020fc80000000017 */
[----:B------:R-:W-:-:S04]  /*05b0*/  FFMA R11, R26, R11, R23 ;  /* 0x0000000b1a0b7223 */ /* 0x000fc80000000017 */
[----:B------:R-:W-:-:S04]  /*05c0*/  FFMA R24, R24, R13, R11 ;  /* 0x0000000d18187223 */ /* 0x000fc8000000000b */
[----:B------:R-:W-:Y:S01]  /*05d0*/  FFMA R25, R25, R14, R24 ;  /* 0x0000000e19197223 */ /* 0x000fe20000000018 */
[----:B0-----:R-:W-:-:S04]  /*05e0*/  IMAD.WIDE.U32 R20, R5, 0x4, R20 ;  /* 0x0000000405147825 */ /* 0x001fc800078e0014 */
[----:B------:R-:W-:-:S04]  /*05f0*/  FFMA R10, R10, R9, R25 ;  /* 0x000000090a0a7223 */ /* 0x000fc80000000019 */
[----:B------:R-:W-:-:S05]  /*0600*/  FFMA R29, R29, R6, R10 ;  /* 0x000000061d1d7223 */ /* 0x000fca000000000a */
[----:B------:R-:W-:Y:S01]  /*0610*/  STG.E desc[UR4][R20.64], R29 ;  /* 0x0000001d14007986 */ /* 0x000fe2000c101904 */
[----:B------:R-:W-:Y:S05]  /*0620*/  EXIT ;  /* 0x000000000000794d */ /* 0x000fea0003800000 */
.L_x_0:
[----:B------:R-:W-:-:S00]  /*0630*/  BRA `(.L_x_0) ;  /* 0xfffffffc00fc7947 */ /* 0x000fc0000383ffff */
[----:B------:R-:W-:-:S00]  /*0640*/  NOP ;  /* 0x0000000000007918 */ /* 0x000fc00000000000 */
        /* <DEDUP_REMOVED lines=11> */
.L_x_1:


//--------------------- .nv.shared.reserved.0     --------------------------
	.section	.nv.shared.reserved.0,"aw",@nobits
	.weak		__nv_reservedSMEM_offset_0_alias
	.size		__nv_reservedSMEM_offset_0_alias, 0, 64
	.other		__nv_reservedSMEM_offset_0_alias,@"STO_CUDA_RESERVED_SHARED STV_DEFAULT"
__nv_reservedSMEM_offset_0_alias:
	.zero		0
	.zero		64


//--------------------- .nv.constant0._Z9Stencil2DPKfPfjjS0_ --------------------------
	.section	.nv.constant0._Z9Stencil2DPKfPfjjS0_,"a",@progbits
	.sectionflags	@""
	.align	4
.nv.constant0._Z9Stencil2DPKfPfjjS0_:
	.zero		928


//--------------------- SYMBOLS --------------------------

	.type		.nv.reservedSmem.offset0,@object
	.size		.nv.reservedSmem.offset0,0x4
